//
// Generated by NVIDIA NVVM Compiler
//
// Compiler Build ID: CL-36424714
// Cuda compilation tools, release 13.0, V13.0.88
// Based on NVVM 20.0.0
//

.version 9.0
.target sm_100
.address_size 64

	// .globl	_Z11random_initiPiS_

.visible .entry _Z11random_initiPiS_(
	.param .u32 _Z11random_initiPiS__param_0,
	.param .u64 .ptr .align 1 _Z11random_initiPiS__param_1,
	.param .u64 .ptr .align 1 _Z11random_initiPiS__param_2
)
{
	.reg .pred 	%p<2>;
	.reg .b32 	%r<11>;
	.reg .b64 	%rd<15>;

	ld.param.u32 	%r2, [_Z11random_initiPiS__param_0];
	ld.param.u64 	%rd1, [_Z11random_initiPiS__param_1];
	ld.param.u64 	%rd2, [_Z11random_initiPiS__param_2];
	mov.u32 	%r3, %ctaid.x;
	mov.u32 	%r4, %ntid.x;
	mov.u32 	%r5, %tid.x;
	mad.lo.s32 	%r1, %r3, %r4, %r5;
	setp.ge.s32 	%p1, %r1, %r2;
	@%p1 bra 	$L__BB0_2;
	cvta.to.global.u64 	%rd3, %rd1;
	cvta.to.global.u64 	%rd4, %rd2;
	mul.wide.s32 	%rd5, %r1, 950706376;
	mul.hi.u64 	%rd6, %rd5, 8589934597;
	sub.s64 	%rd7, %rd5, %rd6;
	shr.u64 	%rd8, %rd7, 1;
	add.s64 	%rd9, %rd8, %rd6;
	shr.u64 	%rd10, %rd9, 30;
	cvt.u32.u64 	%r6, %rd10;
	mov.b64 	%rd11, 2147483647;
	cvt.u32.u64 	%r7, %rd11;
	mul.lo.s32 	%r8, %r6, %r7;
	cvt.u32.u64 	%r9, %rd5;
	sub.s32 	%r10, %r9, %r8;
	mul.wide.s32 	%rd12, %r1, 4;
	add.s64 	%rd13, %rd3, %rd12;
	st.global.u32 	[%rd13], %r10;
	add.s64 	%rd14, %rd4, %rd12;
	st.global.u32 	[%rd14], %r10;
$L__BB0_2:
	ret;

}
	// .globl	_Z11calculate_niPiS_S_
.visible .entry _Z11calculate_niPiS_S_(
	.param .u32 _Z11calculate_niPiS_S__param_0,
	.param .u64 .ptr .align 1 _Z11calculate_niPiS_S__param_1,
	.param .u64 .ptr .align 1 _Z11calculate_niPiS_S__param_2,
	.param .u64 .ptr .align 1 _Z11calculate_niPiS_S__param_3
)
{
	.reg .pred 	%p<3>;
	.reg .b32 	%r<11>;
	.reg .b32 	%f<5>;
	.reg .b64 	%rd<10>;

	ld.param.u32 	%r2, [_Z11calculate_niPiS_S__param_0];
	ld.param.u64 	%rd1, [_Z11calculate_niPiS_S__param_1];
	ld.param.u64 	%rd2, [_Z11calculate_niPiS_S__param_2];
	ld.param.u64 	%rd3, [_Z11calculate_niPiS_S__param_3];
	mov.u32 	%r3, %ctaid.x;
	mov.u32 	%r4, %ntid.x;
	mov.u32 	%r5, %tid.x;
	mad.lo.s32 	%r1, %r3, %r4, %r5;
	setp.ge.s32 	%p1, %r1, %r2;
	@%p1 bra 	$L__BB1_3;
	cvta.to.global.u64 	%rd4, %rd1;
	cvta.to.global.u64 	%rd5, %rd2;
	mul.wide.s32 	%rd6, %r1, 4;
	add.s64 	%rd7, %rd4, %rd6;
	ld.global.u32 	%r6, [%rd7];
	mul.lo.s32 	%r7, %r6, %r6;
	cvt.rn.f32.u32 	%f1, %r7;
	add.s64 	%rd8, %rd5, %rd6;
	ld.global.u32 	%r8, [%rd8];
	mul.lo.s32 	%r9, %r8, %r8;
	cvt.rn.f32.u32 	%f2, %r9;
	add.f32 	%f3, %f1, %f2;
	sqrt.rn.f32 	%f4, %f3;
	setp.gtu.f32 	%p2, %f4, 0f4F000000;
	@%p2 bra 	$L__BB1_3;
	cvta.to.global.u64 	%rd9, %rd3;
	atom.global.add.u32 	%r10, [%rd9], 1;
$L__BB1_3:
	ret;

}


// ===== COMPILED SASS (sm_100) =====

	.target	sm_100

	.elftype	@"ET_EXEC"


//--------------------- .note.nv.tkinfo           --------------------------
	.section	.note.nv.tkinfo,"",@"SHT_NOTE"
	.sectionflags	@"SHF_NOTE_NV_TKINFO"
	.tkinfo
        /*0018*/ 	.word	0x00000002
        /*0030*/ 	.string	""
        /*0030*/ 	.string	"ptxas"
        /*0030*/ 	.string	"Cuda compilation tools, release 13.0, V13.0.88"
        /*0030*/ 	.string	"Build cuda_13.0.r13.0/compiler.36424714_0"
        /*0030*/ 	.string	"-arch sm_100 -m 64 "



//--------------------- .note.nv.cuinfo           --------------------------
	.section	.note.nv.cuinfo,"",@"SHT_NOTE"
	.sectionflags	@"SHF_NOTE_NV_CUINFO"
        /*0018*/ 	.short	0x0002
        /*001a*/ 	.short	0x0064
        /*001c*/ 	.short	0x0082
	.zero		2


//--------------------- .nv.info                  --------------------------
	.section	.nv.info,"",@"SHT_CUDA_INFO"
	.align	4


	//----- nvinfo : EIATTR_REGCOUNT
	.align		4
        /*0000*/ 	.byte	0x04, 0x2f
        /*0002*/ 	.short	(.L_1 - .L_0)
	.align		4
.L_0:
        /*0004*/ 	.word	index@(_Z11random_initiPiS_)
        /*0008*/ 	.word	0x00000010


	//----- nvinfo : EIATTR_FRAME_SIZE
	.align		4
.L_1:
        /*000c*/ 	.byte	0x04, 0x11
        /*000e*/ 	.short	(.L_3 - .L_2)
	.align		4
.L_2:
        /*0010*/ 	.word	index@(_Z11random_initiPiS_)
        /*0014*/ 	.word	0x00000000


	//----- nvinfo : EIATTR_REGCOUNT
	.align		4
.L_3:
        /*0018*/ 	.byte	0x04, 0x2f
        /*001a*/ 	.short	(.L_5 - .L_4)
	.align		4
.L_4:
        /*001c*/ 	.word	index@(_Z11calculate_niPiS_S_)
        /*0020*/ 	.word	0x0000000a


	//----- nvinfo : EIATTR_FRAME_SIZE
	.align		4
.L_5:
        /*0024*/ 	.byte	0x04, 0x11
        /*0026*/ 	.short	(.L_7 - .L_6)
	.align		4
.L_6:
        /*0028*/ 	.word	index@($__internal_0_$__cuda_sm20_sqrt_rn_f32_slowpath)
        /*002c*/ 	.word	0x00000000


	//----- nvinfo : EIATTR_FRAME_SIZE
	.align		4
.L_7:
        /*0030*/ 	.byte	0x04, 0x11
        /*0032*/ 	.short	(.L_9 - .L_8)
	.align		4
.L_8:
        /*0034*/ 	.word	index@(_Z11calculate_niPiS_S_)
        /*0038*/ 	.word	0x00000000


	//----- nvinfo : EIATTR_MIN_STACK_SIZE
	.align		4
.L_9:
        /*003c*/ 	.byte	0x04, 0x12
        /*003e*/ 	.short	(.L_11 - .L_10)
	.align		4
.L_10:
        /*0040*/ 	.word	index@(_Z11calculate_niPiS_S_)
        /*0044*/ 	.word	0x00000000


	//----- nvinfo : EIATTR_MIN_STACK_SIZE
	.align		4
.L_11:
        /*0048*/ 	.byte	0x04, 0x12
        /*004a*/ 	.short	(.L_13 - .L_12)
	.align		4
.L_12:
        /*004c*/ 	.word	index@(_Z11random_initiPiS_)
        /*0050*/ 	.word	0x00000000
.L_13:


//--------------------- .nv.compat                --------------------------
	.section	.nv.compat,"",@"SHT_CUDA_COMPAT_INFO"
	.align	4
        /*0000*/ 	.byte	0x02, 0x09, 0x00, 0x00, 0x02, 0x02, 0x01, 0x00, 0x02, 0x05, 0x05, 0x00, 0x03, 0x07, 0x01, 0x01
        /*0010*/ 	.byte	0x02, 0x03, 0x00, 0x00, 0x02, 0x06, 0x01, 0x00, 0x04, 0x0b, 0x08, 0x00, 0x01, 0x00, 0x00, 0x00
        /*0020*/ 	.byte	0x00, 0x00, 0x00, 0x00


//--------------------- .nv.info._Z11calculate_niPiS_S_ --------------------------
	.section	.nv.info._Z11calculate_niPiS_S_,"",@"SHT_CUDA_INFO"
	.sectionflags	@""
	.align	4


	//----- nvinfo : EIATTR_CUDA_API_VERSION
	.align		4
        /*0000*/ 	.byte	0x04, 0x37
        /*0002*/ 	.short	(.L_15 - .L_14)
.L_14:
        /*0004*/ 	.word	0x00000082


	//----- nvinfo : EIATTR_KPARAM_INFO
	.align		4
.L_15:
        /*0008*/ 	.byte	0x04, 0x17
        /*000a*/ 	.short	(.L_17 - .L_16)
.L_16:
        /*000c*/ 	.word	0x00000000
        /*0010*/ 	.short	0x0003
        /*0012*/ 	.short	0x0018
        /*0014*/ 	.byte	0x00, 0xf5, 0x21, 0x00


	//----- nvinfo : EIATTR_KPARAM_INFO
	.align		4
.L_17:
        /*0018*/ 	.byte	0x04, 0x17
        /*001a*/ 	.short	(.L_19 - .L_18)
.L_18:
        /*001c*/ 	.word	0x00000000
        /*0020*/ 	.short	0x0002
        /*0022*/ 	.short	0x0010
        /*0024*/ 	.byte	0x00, 0xf5, 0x21, 0x00


	//----- nvinfo : EIATTR_KPARAM_INFO
	.align		4
.L_19:
        /*0028*/ 	.byte	0x04, 0x17
        /*002a*/ 	.short	(.L_21 - .L_20)
.L_20:
        /*002c*/ 	.word	0x00000000
        /*0030*/ 	.short	0x0001
        /*0032*/ 	.short	0x0008
        /*0034*/ 	.byte	0x00, 0xf5, 0x21, 0x00


	//----- nvinfo : EIATTR_KPARAM_INFO
	.align		4
.L_21:
        /*0038*/ 	.byte	0x04, 0x17
        /*003a*/ 	.short	(.L_23 - .L_22)
.L_22:
        /*003c*/ 	.word	0x00000000
        /*0040*/ 	.short	0x0000
        /*0042*/ 	.short	0x0000
        /*0044*/ 	.byte	0x00, 0xf0, 0x11, 0x00


	//----- nvinfo : EIATTR_SPARSE_MMA_MASK
	.align		4
.L_23:
        /*0048*/ 	.byte	0x03, 0x50
        /*004a*/ 	.short	0x0000


	//----- nvinfo : EIATTR_MAXREG_COUNT
	.align		4
        /*004c*/ 	.byte	0x03, 0x1b
        /*004e*/ 	.short	0x00ff


	//----- nvinfo : EIATTR_MERCURY_ISA_VERSION
	.align		4
        /*0050*/ 	.byte	0x03, 0x5f
        /*0052*/ 	.short	0x0101


	//----- nvinfo : EIATTR_INT_WARP_WIDE_INSTR_OFFSETS
	.align		4
        /*0054*/ 	.byte	0x04, 0x31
        /*0056*/ 	.short	(.L_25 - .L_24)


	//   ....[0]....
.L_24:
        /*0058*/ 	.word	0x00000250


	//----- nvinfo : EIATTR_VRC_CTA_INIT_COUNT
	.align		4
.L_25:
        /*005c*/ 	.byte	0x02, 0x4a
	.zero		1
	.zero		1


	//----- nvinfo : EIATTR_EXIT_INSTR_OFFSETS
	.align		4
        /*0060*/ 	.byte	0x04, 0x1c
        /*0062*/ 	.short	(.L_27 - .L_26)


	//   ....[0]....
.L_26:
        /*0064*/ 	.word	0x00000070


	//   ....[1]....
        /*0068*/ 	.word	0x00000220


	//   ....[2]....
        /*006c*/ 	.word	0x000002a0


	//----- nvinfo : EIATTR_CRS_STACK_SIZE
	.align		4
.L_27:
        /*0070*/ 	.byte	0x04, 0x1e
        /*0072*/ 	.short	(.L_29 - .L_28)
.L_28:
        /*0074*/ 	.word	0x00000000


	//----- nvinfo : EIATTR_CBANK_PARAM_SIZE
	.align		4
.L_29:
        /*0078*/ 	.byte	0x03, 0x19
        /*007a*/ 	.short	0x0020


	//----- nvinfo : EIATTR_PARAM_CBANK
	.align		4
        /*007c*/ 	.byte	0x04, 0x0a
        /*007e*/ 	.short	(.L_31 - .L_30)
	.align		4
.L_30:
        /*0080*/ 	.word	index@(.nv.constant0._Z11calculate_niPiS_S_)
        /*0084*/ 	.short	0x0380
        /*0086*/ 	.short	0x0020


	//----- nvinfo : EIATTR_SW_WAR
	.align		4
.L_31:
        /*0088*/ 	.byte	0x04, 0x36
        /*008a*/ 	.short	(.L_33 - .L_32)
.L_32:
        /*008c*/ 	.word	0x00000008
.L_33:


//--------------------- .nv.info._Z11random_initiPiS_ --------------------------
	.section	.nv.info._Z11random_initiPiS_,"",@"SHT_CUDA_INFO"
	.sectionflags	@""
	.align	4


	//----- nvinfo : EIATTR_CUDA_API_VERSION
	.align		4
        /*0000*/ 	.byte	0x04, 0x37
        /*0002*/ 	.short	(.L_35 - .L_34)
.L_34:
        /*0004*/ 	.word	0x00000082


	//----- nvinfo : EIATTR_KPARAM_INFO
	.align		4
.L_35:
        /*0008*/ 	.byte	0x04, 0x17
        /*000a*/ 	.short	(.L_37 - .L_36)
.L_36:
        /*000c*/ 	.word	0x00000000
        /*0010*/ 	.short	0x0002
        /*0012*/ 	.short	0x0010
        /*0014*/ 	.byte	0x00, 0xf5, 0x21, 0x00


	//----- nvinfo : EIATTR_KPARAM_INFO
	.align		4
.L_37:
        /*0018*/ 	.byte	0x04, 0x17
        /*001a*/ 	.short	(.L_39 - .L_38)
.L_38:
        /*001c*/ 	.word	0x00000000
        /*0020*/ 	.short	0x0001
        /*0022*/ 	.short	0x0008
        /*0024*/ 	.byte	0x00, 0xf5, 0x21, 0x00


	//----- nvinfo : EIATTR_KPARAM_INFO
	.align		4
.L_39:
        /*0028*/ 	.byte	0x04, 0x17
        /*002a*/ 	.short	(.L_41 - .L_40)
.L_40:
        /*002c*/ 	.word	0x00000000
        /*0030*/ 	.short	0x0000
        /*0032*/ 	.short	0x0000
        /*0034*/ 	.byte	0x00, 0xf0, 0x11, 0x00


	//----- nvinfo : EIATTR_SPARSE_MMA_MASK
	.align		4
.L_41:
        /*0038*/ 	.byte	0x03, 0x50
        /*003a*/ 	.short	0x0000


	//----- nvinfo : EIATTR_MAXREG_COUNT
	.align		4
        /*003c*/ 	.byte	0x03, 0x1b
        /*003e*/ 	.short	0x00ff


	//----- nvinfo : EIATTR_MERCURY_ISA_VERSION
	.align		4
        /*0040*/ 	.byte	0x03, 0x5f
        /*0042*/ 	.short	0x0101


	//----- nvinfo : EIATTR_VRC_CTA_INIT_COUNT
	.align		4
        /*0044*/ 	.byte	0x02, 0x4a
	.zero		1
	.zero		1


	//----- nvinfo : EIATTR_EXIT_INSTR_OFFSETS
	.align		4
        /*0048*/ 	.byte	0x04, 0x1c
        /*004a*/ 	.short	(.L_43 - .L_42)


	//   ....[0]....
.L_42:
        /*004c*/ 	.word	0x00000070


	//   ....[1]....
        /*0050*/ 	.word	0x000001f0


	//----- nvinfo : EIATTR_CBANK_PARAM_SIZE
	.align		4
.L_43:
        /*0054*/ 	.byte	0x03, 0x19
        /*0056*/ 	.short	0x0018


	//----- nvinfo : EIATTR_PARAM_CBANK
	.align		4
        /*0058*/ 	.byte	0x04, 0x0a
        /*005a*/ 	.short	(.L_45 - .L_44)
	.align		4
.L_44:
        /*005c*/ 	.word	index@(.nv.constant0._Z11random_initiPiS_)
        /*0060*/ 	.short	0x0380
        /*0062*/ 	.short	0x0018


	//----- nvinfo : EIATTR_SW_WAR
	.align		4
.L_45:
        /*0064*/ 	.byte	0x04, 0x36
        /*0066*/ 	.short	(.L_47 - .L_46)
.L_46:
        /*0068*/ 	.word	0x00000008
.L_47:


//--------------------- .nv.callgraph             --------------------------
	.section	.nv.callgraph,"",@"SHT_CUDA_CALLGRAPH"
	.align	4
	.sectionentsize	8
	.align		4
        /*0000*/ 	.word	0x00000000
	.align		4
        /*0004*/ 	.word	0xffffffff
	.align		4
        /*0008*/ 	.word	0x00000000
	.align		4
        /*000c*/ 	.word	0xfffffffe
	.align		4
        /*0010*/ 	.word	0x00000000
	.align		4
        /*0014*/ 	.word	0xfffffffd
	.align		4
        /*0018*/ 	.word	0x00000000
	.align		4
        /*001c*/ 	.word	0xfffffffc


//--------------------- .text._Z11calculate_niPiS_S_ --------------------------
	.section	.text._Z11calculate_niPiS_S_,"ax",@progbits
	.align	128
        .global         _Z11calculate_niPiS_S_
        .type           _Z11calculate_niPiS_S_,@function
        .size           _Z11calculate_niPiS_S_,(.L_x_6 - _Z11calculate_niPiS_S_)
        .other          _Z11calculate_niPiS_S_,@"STO_CUDA_ENTRY STV_DEFAULT"
_Z11calculate_niPiS_S_:
.text._Z11calculate_niPiS_S_:
[----:B------:R-:W-:Y:S01]  /*0000*/  LDC R1, c[0x0][0x37c] ;  /* 0x0000df00ff017b82 */ /* 0x000fe20000000800 */
[----:B------:R-:W0:Y:S07]  /*0010*/  S2R R0, SR_TID.X ;  /* 0x0000000000007919 */ /* 0x000e2e0000002100 */
[----:B------:R-:W0:Y:S01]  /*0020*/  S2UR UR4, SR_CTAID.X ;  /* 0x00000000000479c3 */ /* 0x000e220000002500 */
[----:B------:R-:W1:Y:S07]  /*0030*/  LDCU UR5, c[0x0][0x380] ;  /* 0x00007000ff0577ac */ /* 0x000e6e0008000800 */
[----:B------:R-:W0:Y:S02]  /*0040*/  LDC R7, c[0x0][0x360] ;  /* 0x0000d800ff077b82 */ /* 0x000e240000000800 */
[----:B0-----:R-:W-:-:S05]  /*0050*/  IMAD R7, R7, UR4, R0 ;  /* 0x0000000407077c24 */ /* 0x001fca000f8e0200 */
[----:B-1----:R-:W-:-:S13]  /*0060*/  ISETP.GE.AND P0, PT, R7, UR5, PT ;  /* 0x0000000507007c0c */ /* 0x002fda000bf06270 */
[----:B------:R-:W-:Y:S05]  /*0070*/  @P0 EXIT ;  /* 0x000000000000094d */ /* 0x000fea0003800000 */
[----:B------:R-:W0:Y:S01]  /*0080*/  LDC.64 R2, c[0x0][0x388] ;  /* 0x0000e200ff027b82 */ /* 0x000e220000000a00 */
[----:B------:R-:W1:Y:S07]  /*0090*/  LDCU.64 UR4, c[0x0][0x358] ;  /* 0x00006b00ff0477ac */ /* 0x000e6e0008000a00 */
[----:B------:R-:W2:Y:S01]  /*00a0*/  LDC.64 R4, c[0x0][0x390] ;  /* 0x0000e400ff047b82 */ /* 0x000ea20000000a00 */
[----:B0-----:R-:W-:-:S06]  /*00b0*/  IMAD.WIDE R2, R7, 0x4, R2 ;  /* 0x0000000407027825 */ /* 0x001fcc00078e0202 */
[----:B-1----:R-:W3:Y:S01]  /*00c0*/  LDG.E R2, desc[UR4][R2.64] ;  /* 0x0000000402027981 */ /* 0x002ee2000c1e1900 */
[----:B--2---:R-:W-:-:S06]  /*00d0*/  IMAD.WIDE R4, R7, 0x4, R4 ;  /* 0x0000000407047825 */ /* 0x004fcc00078e0204 */
[----:B------:R-:W2:Y:S01]  /*00e0*/  LDG.E R4, desc[UR4][R4.64] ;  /* 0x0000000404047981 */ /* 0x000ea2000c1e1900 */
[----:B------:R-:W-:Y:S01]  /*00f0*/  BSSY.RECONVERGENT B0, `(.L_x_0) ;  /* 0x0000011000007945 */ /* 0x000fe20003800200 */
[----:B---3--:R-:W-:Y:S02]  /*0100*/  IMAD R0, R2, R2, RZ ;  /* 0x0000000202007224 */ /* 0x008fe400078e02ff */
[----:B--2---:R-:W-:-:S03]  /*0110*/  IMAD R6, R4, R4, RZ ;  /* 0x0000000404067224 */ /* 0x004fc600078e02ff */
[----:B------:R-:W-:Y:S02]  /*0120*/  I2FP.F32.U32 R0, R0 ;  /* 0x0000000000007245 */ /* 0x000fe40000201000 */
[----:B------:R-:W-:-:S05]  /*0130*/  I2FP.F32.U32 R7, R6 ;  /* 0x0000000600077245 */ /* 0x000fca0000201000 */
[----:B------:R-:W-:-:S05]  /*0140*/  FADD R0, R0, R7 ;  /* 0x0000000700007221 */ /* 0x000fca0000000000 */
[----:B------:R-:W-:Y:S01]  /*0150*/  IADD3 R6, PT, PT, R0, -0xd000000, RZ ;  /* 0xf300000000067810 */ /* 0x000fe20007ffe0ff */
[----:B------:R0:W1:Y:S03]  /*0160*/  MUFU.RSQ R7, R0 ;  /* 0x0000000000077308 */ /* 0x0000660000001400 */
[----:B------:R-:W-:-:S13]  /*0170*/  ISETP.GT.U32.AND P0, PT, R6, 0x727fffff, PT ;  /* 0x727fffff0600780c */ /* 0x000fda0003f04070 */
[----:B0-----:R-:W-:Y:S05]  /*0180*/  @!P0 BRA `(.L_x_1) ;  /* 0x00000000000c8947 */ /* 0x001fea0003800000 */
[----:B-1----:R-:W-:-:S07]  /*0190*/  MOV R7, 0x1b0 ;  /* 0x000001b000077802 */ /* 0x002fce0000000f00 */
[----:B------:R-:W-:Y:S05]  /*01a0*/  CALL.REL.NOINC `($__internal_0_$__cuda_sm20_sqrt_rn_f32_slowpath) ;  /* 0x0000000000407944 */ /* 0x000fea0003c00000 */
[----:B------:R-:W-:Y:S05]  /*01b0*/  BRA `(.L_x_2) ;  /* 0x0000000000107947 */ /* 0x000fea0003800000 */
.L_x_1:
[----:B-1----:R-:W-:Y:S01]  /*01c0*/  FMUL.FTZ R3, R0, R7 ;  /* 0x0000000700037220 */ /* 0x002fe20000410000 */
[----:B------:R-:W-:-:S03]  /*01d0*/  FMUL.FTZ R7, R7, 0.5 ;  /* 0x3f00000007077820 */ /* 0x000fc60000410000 */
[----:B------:R-:W-:-:S04]  /*01e0*/  FFMA R0, -R3, R3, R0 ;  /* 0x0000000303007223 */ /* 0x000fc80000000100 */
[----:B------:R-:W-:-:S07]  /*01f0*/  FFMA R0, R0, R7, R3 ;  /* 0x0000000700007223 */ /* 0x000fce0000000003 */
.L_x_2:
[----:B------:R-:W-:Y:S05]  /*0200*/  BSYNC.RECONVERGENT B0 ;  /* 0x0000000000007941 */ /* 0x000fea0003800200 */
.L_x_0:
[----:B------:R-:W-:-:S13]  /*0210*/  FSETP.GTU.AND P0, PT, R0, 2.14748364800000000000e+09, PT ;  /* 0x4f0000000000780b */ /* 0x000fda0003f0c000 */
[----:B------:R-:W-:Y:S05]  /*0220*/  @P0 EXIT ;  /* 0x000000000000094d */ /* 0x000fea0003800000 */
[----:B------:R-:W0:Y:S01]  /*0230*/  S2R R0, SR_LANEID ;  /* 0x0000000000007919 */ /* 0x000e220000000000 */
[----:B------:R-:W1:Y:S01]  /*0240*/  LDC.64 R2, c[0x0][0x398] ;  /* 0x0000e600ff027b82 */ /* 0x000e620000000a00 */
[----:B------:R-:W-:Y:S02]  /*0250*/  VOTEU.ANY UR6, UPT, PT ;  /* 0x0000000000067886 */ /* 0x000fe400038e0100 */
[----:B------:R-:W-:Y:S02]  /*0260*/  UFLO.U32 UR7, UR6 ;  /* 0x00000006000772bd */ /* 0x000fe400080e0000 */
[----:B------:R-:W1:Y:S04]  /*0270*/  POPC R5, UR6 ;  /* 0x0000000600057d09 */ /* 0x000e680008000000 */
[----:B0-----:R-:W-:-:S13]  /*0280*/  ISETP.EQ.U32.AND P0, PT, R0, UR7, PT ;  /* 0x0000000700007c0c */ /* 0x001fda000bf02070 */
[----:B-1----:R-:W-:Y:S01]  /*0290*/  @P0 REDG.E.ADD.STRONG.GPU desc[UR4][R2.64], R5 ;  /* 0x000000050200098e */ /* 0x002fe2000c12e104 */
[----:B------:R-:W-:Y:S05]  /*02a0*/  EXIT ;  /* 0x000000000000794d */ /* 0x000fea0003800000 */
        .weak           $__internal_0_$__cuda_sm20_sqrt_rn_f32_slowpath
        .type           $__internal_0_$__cuda_sm20_sqrt_rn_f32_slowpath,@function
        .size           $__internal_0_$__cuda_sm20_sqrt_rn_f32_slowpath,(.L_x_6 - $__internal_0_$__cuda_sm20_sqrt_rn_f32_slowpath)
$__internal_0_$__cuda_sm20_sqrt_rn_f32_slowpath:
[----:B------:R-:W-:-:S13]  /*02b0*/  LOP3.LUT P0, RZ, R0, 0x7fffffff, RZ, 0xc0, !PT ;  /* 0x7fffffff00ff7812 */ /* 0x000fda000780c0ff */
[----:B------:R-:W-:Y:S01]  /*02c0*/  @!P0 MOV R2, R0 ;  /* 0x0000000000028202 */ /* 0x000fe20000000f00 */
[----:B------:R-:W-:Y:S06]  /*02d0*/  @!P0 BRA `(.L_x_3) ;  /* 0x0000000000408947 */ /* 0x000fec0003800000 */
[----:B------:R-:W-:-:S13]  /*02e0*/  FSETP.GEU.FTZ.AND P0, PT, R0, RZ, PT ;  /* 0x000000ff0000720b */ /* 0x000fda0003f1e000 */
[----:B------:R-:W-:Y:S01]  /*02f0*/  @!P0 MOV R2, 0x7fffffff ;  /* 0x7fffffff00028802 */ /* 0x000fe20000000f00 */
[----:B------:R-:W-:Y:S06]  /*0300*/  @!P0 BRA `(.L_x_3) ;  /* 0x0000000000348947 */ /* 0x000fec0003800000 */
[----:B------:R-:W-:-:S13]  /*0310*/  FSETP.GTU.FTZ.AND P0, PT, |R0|, +INF , PT ;  /* 0x7f8000000000780b */ /* 0x000fda0003f1c200 */
[----:B------:R-:W-:Y:S01]  /*0320*/  @P0 FADD.FTZ R2, R0, 1 ;  /* 0x3f80000000020421 */ /* 0x000fe20000010000 */
[----:B------:R-:W-:Y:S06]  /*0330*/  @P0 BRA `(.L_x_3) ;  /* 0x0000000000280947 */ /* 0x000fec0003800000 */
[----:B------:R-:W-:-:S13]  /*0340*/  FSETP.NEU.FTZ.AND P0, PT, |R0|, +INF , PT ;  /* 0x7f8000000000780b */ /* 0x000fda0003f1d200 */
[----:B------:R-:W-:-:S04]  /*0350*/  @P0 FFMA R3, R0, 1.84467440737095516160e+19, RZ ;  /* 0x5f80000000030823 */ /* 0x000fc800000000ff */
[----:B------:R-:W0:Y:S02]  /*0360*/  @P0 MUFU.RSQ R2, R3 ;  /* 0x0000000300020308 */ /* 0x000e240000001400 */
[----:B0-----:R-:W-:Y:S01]  /*0370*/  @P0 FMUL.FTZ R4, R3, R2 ;  /* 0x0000000203040220 */ /* 0x001fe20000410000 */
[----:B------:R-:W-:Y:S01]  /*0380*/  @P0 FMUL.FTZ R6, R2, 0.5 ;  /* 0x3f00000002060820 */ /* 0x000fe20000410000 */
[----:B------:R-:W-:Y:S02]  /*0390*/  @!P0 MOV R2, R0 ;  /* 0x0000000000028202 */ /* 0x000fe40000000f00 */
[----:B------:R-:W-:-:S04]  /*03a0*/  @P0 FADD.FTZ R5, -R4, -RZ ;  /* 0x800000ff04050221 */ /* 0x000fc80000010100 */
[----:B------:R-:W-:-:S04]  /*03b0*/  @P0 FFMA R5, R4, R5, R3 ;  /* 0x0000000504050223 */ /* 0x000fc80000000003 */
[----:B------:R-:W-:-:S04]  /*03c0*/  @P0 FFMA R5, R5, R6, R4 ;  /* 0x0000000605050223 */ /* 0x000fc80000000004 */
[----:B------:R-:W-:-:S07]  /*03d0*/  @P0 FMUL.FTZ R2, R5, 2.3283064365386962891e-10 ;  /* 0x2f80000005020820 */ /* 0x000fce0000410000 */
.L_x_3:
[----:B------:R-:W-:Y:S01]  /*03e0*/  HFMA2 R3, -RZ, RZ, 0, 0 ;  /* 0x00000000ff037431 */ /* 0x000fe200000001ff */
[----:B------:R-:W-:Y:S02]  /*03f0*/  MOV R0, R2 ;  /* 0x0000000200007202 */ /* 0x000fe40000000f00 */
[----:B------:R-:W-:-:S04]  /*0400*/  MOV R2, R7 ;  /* 0x0000000700027202 */ /* 0x000fc80000000f00 */
[----:B------:R-:W-:Y:S05]  /*0410*/  RET.REL.NODEC R2 `(_Z11calculate_niPiS_S_) ;  /* 0xfffffff802f87950 */ /* 0x000fea0003c3ffff */
.L_x_4:
[----:B------:R-:W-:-:S00]  /*0420*/  BRA `(.L_x_4) ;  /* 0xfffffffc00fc7947 */ /* 0x000fc0000383ffff */
[----:B------:R-:W-:-:S00]  /*0430*/  NOP ;  /* 0x0000000000007918 */ /* 0x000fc00000000000 */
        /* <DEDUP_REMOVED lines=12> */
.L_x_6:


//--------------------- .text._Z11random_initiPiS_ --------------------------
	.section	.text._Z11random_initiPiS_,"ax",@progbits
	.align	128
        .global         _Z11random_initiPiS_
        .type           _Z11random_initiPiS_,@function
        .size           _Z11random_initiPiS_,(.L_x_8 - _Z11random_initiPiS_)
        .other          _Z11random_initiPiS_,@"STO_CUDA_ENTRY STV_DEFAULT"
_Z11random_initiPiS_:
.text._Z11random_initiPiS_:
        /* <DEDUP_REMOVED lines=8> */
[----:B------:R-:W-:Y:S01]  /*0080*/  IMAD.WIDE R2, R11, 0x38aaa0c8, RZ ;  /* 0x38aaa0c80b027825 */ /* 0x000fe200078e02ff */
[----:B------:R-:W0:Y:S05]  /*0090*/  LDCU.64 UR4, c[0x0][0x358] ;  /* 0x00006b00ff0477ac */ /* 0x000e2a0008000a00 */
[----:B------:R-:W-:-:S04]  /*00a0*/  IMAD.WIDE.U32 R4, R3, 0x5, RZ ;  /* 0x0000000503047825 */ /* 0x000fc800078e00ff */
[----:B------:R-:W-:-:S04]  /*00b0*/  IMAD.WIDE.U32 R6, P0, R2, 0x2, R4 ;  /* 0x0000000202067825 */ /* 0x000fc80007800004 */
[----:B------:R-:W-:Y:S01]  /*00c0*/  IMAD.WIDE.U32 R4, R2, 0x5, RZ ;  /* 0x0000000502047825 */ /* 0x000fe200078e00ff */
[----:B------:R-:W-:Y:S02]  /*00d0*/  IADD3.X R9, PT, PT, RZ, RZ, RZ, P0, !PT ;  /* 0x000000ffff097210 */ /* 0x000fe400007fe4ff */
[----:B------:R-:W-:Y:S02]  /*00e0*/  MOV R8, R7 ;  /* 0x0000000700087202 */ /* 0x000fe40000000f00 */
[----:B------:R-:W-:Y:S02]  /*00f0*/  IADD3 RZ, P0, PT, R5, R6, RZ ;  /* 0x0000000605ff7210 */ /* 0x000fe40007f1e0ff */
[----:B------:R-:W1:Y:S03]  /*0100*/  LDC.64 R6, c[0x0][0x388] ;  /* 0x0000e200ff067b82 */ /* 0x000e660000000a00 */
[----:B------:R-:W-:-:S03]  /*0110*/  IMAD.WIDE.U32.X R4, R3, 0x2, R8, P0 ;  /* 0x0000000203047825 */ /* 0x000fc600000e0408 */
[----:B------:R-:W-:Y:S02]  /*0120*/  IADD3 R13, P0, PT, R2, -R4, RZ ;  /* 0x80000004020d7210 */ /* 0x000fe40007f1e0ff */
[----:B------:R-:W2:Y:S02]  /*0130*/  LDC.64 R8, c[0x0][0x390] ;  /* 0x0000e400ff087b82 */ /* 0x000ea40000000a00 */
[----:B------:R-:W-:-:S04]  /*0140*/  IADD3.X R0, PT, PT, R3, ~R5, RZ, P0, !PT ;  /* 0x8000000503007210 */ /* 0x000fc800007fe4ff */
[--C-:B------:R-:W-:Y:S02]  /*0150*/  SHF.R.U64 R13, R13, 0x1, R0.reuse ;  /* 0x000000010d0d7819 */ /* 0x100fe40000001200 */
[----:B------:R-:W-:Y:S02]  /*0160*/  SHF.R.U32.HI R3, RZ, 0x1, R0 ;  /* 0x00000001ff037819 */ /* 0x000fe40000011600 */
[----:B------:R-:W-:-:S04]  /*0170*/  IADD3 R13, P0, PT, R13, R4, RZ ;  /* 0x000000040d0d7210 */ /* 0x000fc80007f1e0ff */
[----:B------:R-:W-:-:S04]  /*0180*/  IADD3.X R4, PT, PT, R3, R5, RZ, P0, !PT ;  /* 0x0000000503047210 */ /* 0x000fc800007fe4ff */
[----:B------:R-:W-:-:S05]  /*0190*/  SHF.R.U64 R13, R13, 0x1e, R4 ;  /* 0x0000001e0d0d7819 */ /* 0x000fca0000001204 */
[----:B------:R-:W-:Y:S02]  /*01a0*/  IMAD R13, R13, -0x7fffffff, R2 ;  /* 0x800000010d0d7824 */ /* 0x000fe400078e0202 */
[----:B-1----:R-:W-:-:S04]  /*01b0*/  IMAD.WIDE R2, R11, 0x4, R6 ;  /* 0x000000040b027825 */ /* 0x002fc800078e0206 */
[----:B--2---:R-:W-:Y:S01]  /*01c0*/  IMAD.WIDE R4, R11, 0x4, R8 ;  /* 0x000000040b047825 */ /* 0x004fe200078e0208 */
[----:B0-----:R-:W-:Y:S04]  /*01d0*/  STG.E desc[UR4][R2.64], R13 ;  /* 0x0000000d02007986 */ /* 0x001fe8000c101904 */
[----:B------:R-:W-:Y:S01]  /*01e0*/  STG.E desc[UR4][R4.64], R13 ;  /* 0x0000000d04007986 */ /* 0x000fe2000c101904 */
[----:B------:R-:W-:Y:S05]  /*01f0*/  EXIT ;  /* 0x000000000000794d */ /* 0x000fea0003800000 */
.L_x_5:
        /* <DEDUP_REMOVED lines=16> */
.L_x_8:


//--------------------- .nv.shared.reserved.0     --------------------------
	.section	.nv.shared.reserved.0,"aw",@nobits
	.weak		__nv_reservedSMEM_offset_0_alias
	.size		__nv_reservedSMEM_offset_0_alias, 0, 64
	.other		__nv_reservedSMEM_offset_0_alias,@"STO_CUDA_RESERVED_SHARED STV_DEFAULT"
__nv_reservedSMEM_offset_0_alias:
	.zero		0
	.zero		64


//--------------------- .nv.constant0._Z11calculate_niPiS_S_ --------------------------
	.section	.nv.constant0._Z11calculate_niPiS_S_,"a",@progbits
	.sectionflags	@""
	.align	4
.nv.constant0._Z11calculate_niPiS_S_:
	.zero		928


//--------------------- .nv.constant0._Z11random_initiPiS_ --------------------------
	.section	.nv.constant0._Z11random_initiPiS_,"a",@progbits
	.sectionflags	@""
	.align	4
.nv.constant0._Z11random_initiPiS_:
	.zero		920


//--------------------- SYMBOLS --------------------------

	.type		.nv.reservedSmem.offset0,@object
	.size		.nv.reservedSmem.offset0,0x4
